//
// Generated by NVIDIA NVVM Compiler
//
// Compiler Build ID: CL-36424714
// Cuda compilation tools, release 13.0, V13.0.88
// Based on NVVM 20.0.0
//

.version 9.0
.target sm_100
.address_size 64

	// .globl	_Z7kernel1PfS_
// _ZZ7kernel2PfS_E6tile3D has been demoted

.visible .entry _Z7kernel1PfS_(
	.param .u64 .ptr .align 1 _Z7kernel1PfS__param_0,
	.param .u64 .ptr .align 1 _Z7kernel1PfS__param_1
)
{
	.reg .pred 	%p<12>;
	.reg .b32 	%r<21>;
	.reg .b32 	%f<13>;
	.reg .b64 	%rd<20>;

	ld.param.u64 	%rd1, [_Z7kernel1PfS__param_0];
	ld.param.u64 	%rd2, [_Z7kernel1PfS__param_1];
	mov.u32 	%r4, %ctaid.x;
	mov.u32 	%r5, %ntid.x;
	mov.u32 	%r6, %tid.x;
	mad.lo.s32 	%r1, %r4, %r5, %r6;
	mov.u32 	%r7, %ctaid.y;
	mov.u32 	%r8, %ntid.y;
	mov.u32 	%r9, %tid.y;
	mad.lo.s32 	%r2, %r7, %r8, %r9;
	mov.u32 	%r10, %ctaid.z;
	mov.u32 	%r11, %ntid.z;
	mov.u32 	%r12, %tid.z;
	mad.lo.s32 	%r3, %r10, %r11, %r12;
	setp.lt.s32 	%p1, %r1, 1;
	setp.eq.s32 	%p2, %r2, 0;
	setp.eq.s32 	%p3, %r3, 0;
	or.pred  	%p4, %p2, %p3;
	or.pred  	%p5, %p4, %p1;
	setp.gt.u32 	%p6, %r1, 62;
	or.pred  	%p7, %p6, %p5;
	setp.gt.u32 	%p8, %r2, 62;
	or.pred  	%p9, %p8, %p7;
	setp.gt.u32 	%p10, %r3, 62;
	or.pred  	%p11, %p10, %p9;
	@%p11 bra 	$L__BB0_2;
	cvta.to.global.u64 	%rd3, %rd1;
	cvta.to.global.u64 	%rd4, %rd2;
	add.s32 	%r13, %r1, -1;
	mul.wide.u32 	%rd5, %r13, 4096;
	shl.b32 	%r14, %r2, 6;
	add.s32 	%r15, %r14, %r3;
	cvt.u64.u32 	%rd6, %r15;
	add.s64 	%rd7, %rd5, %rd6;
	shl.b64 	%rd8, %rd7, 2;
	add.s64 	%rd9, %rd3, %rd8;
	ld.global.f32 	%f1, [%rd9];
	shl.b32 	%r16, %r1, 12;
	add.s32 	%r17, %r3, %r16;
	add.s32 	%r18, %r17, %r14;
	mul.wide.u32 	%rd10, %r18, 4;
	add.s64 	%rd11, %rd3, %rd10;
	ld.global.f32 	%f2, [%rd11+16384];
	add.f32 	%f3, %f1, %f2;
	add.s32 	%r19, %r2, -1;
	mul.wide.u32 	%rd12, %r19, 64;
	cvt.u64.u32 	%rd13, %r17;
	add.s64 	%rd14, %rd12, %rd13;
	shl.b64 	%rd15, %rd14, 2;
	add.s64 	%rd16, %rd3, %rd15;
	ld.global.f32 	%f4, [%rd16];
	add.f32 	%f5, %f3, %f4;
	ld.global.f32 	%f6, [%rd11+256];
	add.f32 	%f7, %f5, %f6;
	add.s32 	%r20, %r15, %r16;
	mul.wide.u32 	%rd17, %r20, 4;
	add.s64 	%rd18, %rd3, %rd17;
	ld.global.f32 	%f8, [%rd18+-4];
	add.f32 	%f9, %f7, %f8;
	ld.global.f32 	%f10, [%rd18+4];
	add.f32 	%f11, %f9, %f10;
	mul.f32 	%f12, %f11, 0f3F4CCCCD;
	add.s64 	%rd19, %rd4, %rd17;
	st.global.f32 	[%rd19], %f12;
$L__BB0_2:
	ret;

}
	// .globl	_Z7kernel2PfS_
.visible .entry _Z7kernel2PfS_(
	.param .u64 .ptr .align 1 _Z7kernel2PfS__param_0,
	.param .u64 .ptr .align 1 _Z7kernel2PfS__param_1
)
{
	.reg .pred 	%p<19>;
	.reg .b32 	%r<34>;
	.reg .b32 	%f<32>;
	.reg .b64 	%rd<21>;
	// demoted variable
	.shared .align 4 .b8 _ZZ7kernel2PfS_E6tile3D[4000];
	ld.param.u64 	%rd5, [_Z7kernel2PfS__param_0];
	ld.param.u64 	%rd4, [_Z7kernel2PfS__param_1];
	cvta.to.global.u64 	%rd1, %rd5;
	mov.u32 	%r18, %ctaid.x;
	mov.u32 	%r1, %ntid.x;
	mul.lo.s32 	%r2, %r18, %r1;
	mov.u32 	%r3, %tid.x;
	add.s32 	%r4, %r2, %r3;
	mov.u32 	%r19, %ctaid.y;
	mov.u32 	%r5, %ntid.y;
	mul.lo.s32 	%r6, %r19, %r5;
	mov.u32 	%r7, %tid.y;
	add.s32 	%r20, %r6, %r7;
	mov.u32 	%r21, %ctaid.z;
	mov.u32 	%r9, %ntid.z;
	mov.u32 	%r10, %tid.z;
	mad.lo.s32 	%r11, %r21, %r9, %r10;
	or.b32  	%r22, %r11, %r4;
	max.u32 	%r23, %r22, %r20;
	setp.gt.u32 	%p1, %r23, 63;
	shl.b32 	%r12, %r20, 6;
	shl.b32 	%r13, %r4, 12;
	add.s32 	%r14, %r12, %r11;
	add.s32 	%r15, %r14, %r13;
	mul.wide.u32 	%rd6, %r15, 4;
	add.s64 	%rd2, %rd1, %rd6;
	mov.u32 	%r24, _ZZ7kernel2PfS_E6tile3D;
	mad.lo.s32 	%r25, %r3, 400, %r24;
	mad.lo.s32 	%r26, %r7, 40, %r25;
	shl.b32 	%r27, %r10, 2;
	add.s32 	%r16, %r26, %r27;
	@%p1 bra 	$L__BB1_2;
	ld.global.f32 	%f19, [%rd2];
	st.shared.f32 	[%r16], %f19;
	bar.sync 	0;
$L__BB1_2:
	setp.lt.s32 	%p2, %r4, 1;
	setp.eq.s32 	%p3, %r20, 0;
	setp.eq.s32 	%p4, %r11, 0;
	or.pred  	%p5, %p3, %p4;
	or.pred  	%p6, %p5, %p2;
	setp.gt.u32 	%p7, %r4, 62;
	or.pred  	%p8, %p7, %p6;
	setp.gt.u32 	%p9, %r20, 62;
	or.pred  	%p10, %p9, %p8;
	setp.gt.u32 	%p11, %r11, 62;
	or.pred  	%p12, %p11, %p10;
	@%p12 bra 	$L__BB1_22;
	setp.eq.s32 	%p13, %r3, 0;
	@%p13 bra 	$L__BB1_5;
	ld.shared.f32 	%f26, [%r16+-400];
	bra.uni 	$L__BB1_6;
$L__BB1_5:
	add.s32 	%r28, %r2, -1;
	mul.wide.u32 	%rd7, %r28, 4096;
	cvt.u64.u32 	%rd8, %r14;
	add.s64 	%rd9, %rd7, %rd8;
	shl.b64 	%rd10, %rd9, 2;
	add.s64 	%rd11, %rd1, %rd10;
	ld.global.f32 	%f26, [%rd11];
$L__BB1_6:
	add.s32 	%r29, %r1, -1;
	setp.ge.u32 	%p14, %r3, %r29;
	add.s32 	%r17, %r11, %r13;
	add.s32 	%r30, %r17, %r12;
	mul.wide.u32 	%rd12, %r30, 4;
	add.s64 	%rd3, %rd1, %rd12;
	@%p14 bra 	$L__BB1_8;
	ld.shared.f32 	%f27, [%r16+400];
	bra.uni 	$L__BB1_9;
$L__BB1_8:
	ld.global.f32 	%f27, [%rd3+16384];
$L__BB1_9:
	setp.eq.s32 	%p15, %r7, 0;
	@%p15 bra 	$L__BB1_11;
	ld.shared.f32 	%f28, [%r16+-40];
	bra.uni 	$L__BB1_12;
$L__BB1_11:
	add.s32 	%r31, %r6, -1;
	mul.wide.u32 	%rd13, %r31, 64;
	cvt.u64.u32 	%rd14, %r17;
	add.s64 	%rd15, %rd13, %rd14;
	shl.b64 	%rd16, %rd15, 2;
	add.s64 	%rd17, %rd1, %rd16;
	ld.global.f32 	%f28, [%rd17];
$L__BB1_12:
	add.s32 	%r32, %r5, -1;
	setp.ge.u32 	%p16, %r7, %r32;
	@%p16 bra 	$L__BB1_14;
	ld.shared.f32 	%f29, [%r16+40];
	bra.uni 	$L__BB1_15;
$L__BB1_14:
	ld.global.f32 	%f29, [%rd3+256];
$L__BB1_15:
	setp.eq.s32 	%p17, %r10, 0;
	@%p17 bra 	$L__BB1_17;
	ld.shared.f32 	%f30, [%r16+-4];
	bra.uni 	$L__BB1_18;
$L__BB1_17:
	ld.global.f32 	%f30, [%rd2+-4];
$L__BB1_18:
	add.s32 	%r33, %r9, -1;
	setp.ge.u32 	%p18, %r10, %r33;
	@%p18 bra 	$L__BB1_20;
	ld.shared.f32 	%f31, [%r16+4];
	bra.uni 	$L__BB1_21;
$L__BB1_20:
	ld.global.f32 	%f31, [%rd3+4];
$L__BB1_21:
	add.f32 	%f20, %f26, %f27;
	add.f32 	%f21, %f20, %f28;
	add.f32 	%f22, %f21, %f29;
	add.f32 	%f23, %f22, %f30;
	add.f32 	%f24, %f23, %f31;
	mul.f32 	%f25, %f24, 0f3F4CCCCD;
	cvta.to.global.u64 	%rd18, %rd4;
	add.s64 	%rd20, %rd18, %rd6;
	st.global.f32 	[%rd20], %f25;
$L__BB1_22:
	ret;

}


// ===== COMPILED SASS (sm_100) =====

	.target	sm_100

	.elftype	@"ET_EXEC"


//--------------------- .note.nv.tkinfo           --------------------------
	.section	.note.nv.tkinfo,"",@"SHT_NOTE"
	.sectionflags	@"SHF_NOTE_NV_TKINFO"
	.tkinfo
        /*0018*/ 	.word	0x00000002
        /*0030*/ 	.string	""
        /*0030*/ 	.string	"ptxas"
        /*0030*/ 	.string	"Cuda compilation tools, release 13.0, V13.0.88"
        /*0030*/ 	.string	"Build cuda_13.0.r13.0/compiler.36424714_0"
        /*0030*/ 	.string	"-arch sm_100 -m 64 "



//--------------------- .note.nv.cuinfo           --------------------------
	.section	.note.nv.cuinfo,"",@"SHT_NOTE"
	.sectionflags	@"SHF_NOTE_NV_CUINFO"
        /*0018*/ 	.short	0x0002
        /*001a*/ 	.short	0x0064
        /*001c*/ 	.short	0x0082
	.zero		2


//--------------------- .nv.info                  --------------------------
	.section	.nv.info,"",@"SHT_CUDA_INFO"
	.align	4


	//----- nvinfo : EIATTR_REGCOUNT
	.align		4
        /*0000*/ 	.byte	0x04, 0x2f
        /*0002*/ 	.short	(.L_1 - .L_0)
	.align		4
.L_0:
        /*0004*/ 	.word	index@(_Z7kernel1PfS_)
        /*0008*/ 	.word	0x00000016


	//----- nvinfo : EIATTR_FRAME_SIZE
	.align		4
.L_1:
        /*000c*/ 	.byte	0x04, 0x11
        /*000e*/ 	.short	(.L_3 - .L_2)
	.align		4
.L_2:
        /*0010*/ 	.word	index@(_Z7kernel1PfS_)
        /*0014*/ 	.word	0x00000000


	//----- nvinfo : EIATTR_REGCOUNT
	.align		4
.L_3:
        /*0018*/ 	.byte	0x04, 0x2f
        /*001a*/ 	.short	(.L_5 - .L_4)
	.align		4
.L_4:
        /*001c*/ 	.word	index@(_Z7kernel2PfS_)
        /*0020*/ 	.word	0x0000001c


	//----- nvinfo : EIATTR_FRAME_SIZE
	.align		4
.L_5:
        /*0024*/ 	.byte	0x04, 0x11
        /*0026*/ 	.short	(.L_7 - .L_6)
	.align		4
.L_6:
        /*0028*/ 	.word	index@(_Z7kernel2PfS_)
        /*002c*/ 	.word	0x00000000


	//----- nvinfo : EIATTR_MIN_STACK_SIZE
	.align		4
.L_7:
        /*0030*/ 	.byte	0x04, 0x12
        /*0032*/ 	.short	(.L_9 - .L_8)
	.align		4
.L_8:
        /*0034*/ 	.word	index@(_Z7kernel2PfS_)
        /*0038*/ 	.word	0x00000000


	//----- nvinfo : EIATTR_MIN_STACK_SIZE
	.align		4
.L_9:
        /*003c*/ 	.byte	0x04, 0x12
        /*003e*/ 	.short	(.L_11 - .L_10)
	.align		4
.L_10:
        /*0040*/ 	.word	index@(_Z7kernel1PfS_)
        /*0044*/ 	.word	0x00000000
.L_11:


//--------------------- .nv.compat                --------------------------
	.section	.nv.compat,"",@"SHT_CUDA_COMPAT_INFO"
	.align	4
        /*0000*/ 	.byte	0x02, 0x09, 0x00, 0x00, 0x02, 0x02, 0x01, 0x00, 0x02, 0x05, 0x05, 0x00, 0x03, 0x07, 0x01, 0x01
        /*0010*/ 	.byte	0x02, 0x03, 0x00, 0x00, 0x02, 0x06, 0x01, 0x00, 0x04, 0x0b, 0x08, 0x00, 0x09, 0x00, 0x00, 0x00
        /*0020*/ 	.byte	0x00, 0x00, 0x00, 0x00


//--------------------- .nv.info._Z7kernel2PfS_   --------------------------
	.section	.nv.info._Z7kernel2PfS_,"",@"SHT_CUDA_INFO"
	.sectionflags	@""
	.align	4


	//----- nvinfo : EIATTR_CUDA_API_VERSION
	.align		4
        /*0000*/ 	.byte	0x04, 0x37
        /*0002*/ 	.short	(.L_13 - .L_12)
.L_12:
        /*0004*/ 	.word	0x00000082


	//----- nvinfo : EIATTR_KPARAM_INFO
	.align		4
.L_13:
        /*0008*/ 	.byte	0x04, 0x17
        /*000a*/ 	.short	(.L_15 - .L_14)
.L_14:
        /*000c*/ 	.word	0x00000000
        /*0010*/ 	.short	0x0001
        /*0012*/ 	.short	0x0008
        /*0014*/ 	.byte	0x00, 0xf5, 0x21, 0x00


	//----- nvinfo : EIATTR_KPARAM_INFO
	.align		4
.L_15:
        /*0018*/ 	.byte	0x04, 0x17
        /*001a*/ 	.short	(.L_17 - .L_16)
.L_16:
        /*001c*/ 	.word	0x00000000
        /*0020*/ 	.short	0x0000
        /*0022*/ 	.short	0x0000
        /*0024*/ 	.byte	0x00, 0xf5, 0x21, 0x00


	//----- nvinfo : EIATTR_SPARSE_MMA_MASK
	.align		4
.L_17:
        /*0028*/ 	.byte	0x03, 0x50
        /*002a*/ 	.short	0x0000


	//----- nvinfo : EIATTR_MAXREG_COUNT
	.align		4
        /*002c*/ 	.byte	0x03, 0x1b
        /*002e*/ 	.short	0x00ff


	//----- nvinfo : EIATTR_NUM_BARRIERS
	.align		4
        /*0030*/ 	.byte	0x02, 0x4c
        /*0032*/ 	.byte	0x01
	.zero		1


	//----- nvinfo : EIATTR_MERCURY_ISA_VERSION
	.align		4
        /*0034*/ 	.byte	0x03, 0x5f
        /*0036*/ 	.short	0x0101


	//----- nvinfo : EIATTR_VRC_CTA_INIT_COUNT
	.align		4
        /*0038*/ 	.byte	0x02, 0x4a
	.zero		1
	.zero		1


	//----- nvinfo : EIATTR_EXIT_INSTR_OFFSETS
	.align		4
        /*003c*/ 	.byte	0x04, 0x1c
        /*003e*/ 	.short	(.L_19 - .L_18)


	//   ....[0]....
.L_18:
        /*0040*/ 	.word	0x00000260


	//   ....[1]....
        /*0044*/ 	.word	0x00000540


	//----- nvinfo : EIATTR_CBANK_PARAM_SIZE
	.align		4
.L_19:
        /*0048*/ 	.byte	0x03, 0x19
        /*004a*/ 	.short	0x0010


	//----- nvinfo : EIATTR_PARAM_CBANK
	.align		4
        /*004c*/ 	.byte	0x04, 0x0a
        /*004e*/ 	.short	(.L_21 - .L_20)
	.align		4
.L_20:
        /*0050*/ 	.word	index@(.nv.constant0._Z7kernel2PfS_)
        /*0054*/ 	.short	0x0380
        /*0056*/ 	.short	0x0010


	//----- nvinfo : EIATTR_SW_WAR
	.align		4
.L_21:
        /*0058*/ 	.byte	0x04, 0x36
        /*005a*/ 	.short	(.L_23 - .L_22)
.L_22:
        /*005c*/ 	.word	0x00000008
.L_23:


//--------------------- .nv.info._Z7kernel1PfS_   --------------------------
	.section	.nv.info._Z7kernel1PfS_,"",@"SHT_CUDA_INFO"
	.sectionflags	@""
	.align	4


	//----- nvinfo : EIATTR_CUDA_API_VERSION
	.align		4
        /*0000*/ 	.byte	0x04, 0x37
        /*0002*/ 	.short	(.L_25 - .L_24)
.L_24:
        /*0004*/ 	.word	0x00000082


	//----- nvinfo : EIATTR_KPARAM_INFO
	.align		4
.L_25:
        /*0008*/ 	.byte	0x04, 0x17
        /*000a*/ 	.short	(.L_27 - .L_26)
.L_26:
        /*000c*/ 	.word	0x00000000
        /*0010*/ 	.short	0x0001
        /*0012*/ 	.short	0x0008
        /*0014*/ 	.byte	0x00, 0xf5, 0x21, 0x00


	//----- nvinfo : EIATTR_KPARAM_INFO
	.align		4
.L_27:
        /*0018*/ 	.byte	0x04, 0x17
        /*001a*/ 	.short	(.L_29 - .L_28)
.L_28:
        /*001c*/ 	.word	0x00000000
        /*0020*/ 	.short	0x0000
        /*0022*/ 	.short	0x0000
        /*0024*/ 	.byte	0x00, 0xf5, 0x21, 0x00


	//----- nvinfo : EIATTR_SPARSE_MMA_MASK
	.align		4
.L_29:
        /*0028*/ 	.byte	0x03, 0x50
        /*002a*/ 	.short	0x0000


	//----- nvinfo : EIATTR_MAXREG_COUNT
	.align		4
        /*002c*/ 	.byte	0x03, 0x1b
        /*002e*/ 	.short	0x00ff


	//----- nvinfo : EIATTR_MERCURY_ISA_VERSION
	.align		4
        /*0030*/ 	.byte	0x03, 0x5f
        /*0032*/ 	.short	0x0101


	//----- nvinfo : EIATTR_VRC_CTA_INIT_COUNT
	.align		4
        /*0034*/ 	.byte	0x02, 0x4a
	.zero		1
	.zero		1


	//----- nvinfo : EIATTR_EXIT_INSTR_OFFSETS
	.align		4
        /*0038*/ 	.byte	0x04, 0x1c
        /*003a*/ 	.short	(.L_31 - .L_30)


	//   ....[0]....
.L_30:
        /*003c*/ 	.word	0x00000130


	//   ....[1]....
        /*0040*/ 	.word	0x00000360


	//----- nvinfo : EIATTR_CBANK_PARAM_SIZE
	.align		4
.L_31:
        /*0044*/ 	.byte	0x03, 0x19
        /*0046*/ 	.short	0x0010


	//----- nvinfo : EIATTR_PARAM_CBANK
	.align		4
        /*0048*/ 	.byte	0x04, 0x0a
        /*004a*/ 	.short	(.L_33 - .L_32)
	.align		4
.L_32:
        /*004c*/ 	.word	index@(.nv.constant0._Z7kernel1PfS_)
        /*0050*/ 	.short	0x0380
        /*0052*/ 	.short	0x0010


	//----- nvinfo : EIATTR_SW_WAR
	.align		4
.L_33:
        /*0054*/ 	.byte	0x04, 0x36
        /*0056*/ 	.short	(.L_35 - .L_34)
.L_34:
        /*0058*/ 	.word	0x00000008
.L_35:


//--------------------- .nv.callgraph             --------------------------
	.section	.nv.callgraph,"",@"SHT_CUDA_CALLGRAPH"
	.align	4
	.sectionentsize	8
	.align		4
        /*0000*/ 	.word	0x00000000
	.align		4
        /*0004*/ 	.word	0xffffffff
	.align		4
        /*0008*/ 	.word	0x00000000
	.align		4
        /*000c*/ 	.word	0xfffffffe
	.align		4
        /*0010*/ 	.word	0x00000000
	.align		4
        /*0014*/ 	.word	0xfffffffd
	.align		4
        /*0018*/ 	.word	0x00000000
	.align		4
        /*001c*/ 	.word	0xfffffffc


//--------------------- .text._Z7kernel2PfS_      --------------------------
	.section	.text._Z7kernel2PfS_,"ax",@progbits
	.align	128
        .global         _Z7kernel2PfS_
        .type           _Z7kernel2PfS_,@function
        .size           _Z7kernel2PfS_,(.L_x_2 - _Z7kernel2PfS_)
        .other          _Z7kernel2PfS_,@"STO_CUDA_ENTRY STV_DEFAULT"
_Z7kernel2PfS_:
.text._Z7kernel2PfS_:
[----:B------:R-:W-:Y:S01]  /*0000*/  LDC R1, c[0x0][0x37c] ;  /* 0x0000df00ff017b82 */ /* 0x000fe20000000800 */
[----:B------:R-:W0:Y:S07]  /*0010*/  S2R R6, SR_TID.Z ;  /* 0x0000000000067919 */ /* 0x000e2e0000002300 */
[----:B------:R-:W1:Y:S01]  /*0020*/  S2UR UR4, SR_CTAID.X ;  /* 0x00000000000479c3 */ /* 0x000e620000002500 */
[----:B------:R-:W2:Y:S01]  /*0030*/  S2R R15, SR_TID.X ;  /* 0x00000000000f7919 */ /* 0x000ea20000002100 */
[----:B------:R-:W3:Y:S06]  /*0040*/  S2R R21, SR_TID.Y ;  /* 0x0000000000157919 */ /* 0x000eec0000002200 */
[----:B------:R-:W1:Y:S08]  /*0050*/  LDC R9, c[0x0][0x360] ;  /* 0x0000d800ff097b82 */ /* 0x000e700000000800 */
[----:B------:R-:W4:Y:S08]  /*0060*/  LDC R16, c[0x0][0x364] ;  /* 0x0000d900ff107b82 */ /* 0x000f300000000800 */
[----:B------:R-:W4:Y:S08]  /*0070*/  S2UR UR5, SR_CTAID.Y ;  /* 0x00000000000579c3 */ /* 0x000f300000002600 */
[----:B------:R-:W0:Y:S01]  /*0080*/  S2UR UR6, SR_CTAID.Z ;  /* 0x00000000000679c3 */ /* 0x000e220000002700 */
[----:B-1----:R-:W-:-:S04]  /*0090*/  IMAD R10, R9, UR4, RZ ;  /* 0x00000004090a7c24 */ /* 0x002fc8000f8e02ff */
[----:B--2---:R-:W-:-:S03]  /*00a0*/  IMAD.IADD R13, R10, 0x1, R15 ;  /* 0x000000010a0d7824 */ /* 0x004fc600078e020f */
[----:B------:R-:W0:Y:S08]  /*00b0*/  LDC R25, c[0x0][0x368] ;  /* 0x0000da00ff197b82 */ /* 0x000e300000000800 */
[----:B------:R-:W1:Y:S01]  /*00c0*/  LDC.64 R4, c[0x0][0x380] ;  /* 0x0000e000ff047b82 */ /* 0x000e620000000a00 */
[----:B----4-:R-:W-:Y:S01]  /*00d0*/  IMAD R11, R16, UR5, RZ ;  /* 0x00000005100b7c24 */ /* 0x010fe2000f8e02ff */
[----:B------:R-:W2:Y:S03]  /*00e0*/  LDCU.64 UR4, c[0x0][0x358] ;  /* 0x00006b00ff0477ac */ /* 0x000ea60008000a00 */
[----:B---3--:R-:W-:-:S02]  /*00f0*/  IMAD.IADD R17, R11, 0x1, R21 ;  /* 0x000000010b117824 */ /* 0x008fc400078e0215 */
[----:B0-----:R-:W-:-:S05]  /*0100*/  IMAD R14, R25, UR6, R6 ;  /* 0x00000006190e7c24 */ /* 0x001fca000f8e0206 */
[----:B------:R-:W-:Y:S02]  /*0110*/  LOP3.LUT R0, R14, R13, RZ, 0xfc, !PT ;  /* 0x0000000d0e007212 */ /* 0x000fe400078efcff */
[C---:B------:R-:W-:Y:S02]  /*0120*/  LEA R12, R17.reuse, R14, 0x6 ;  /* 0x0000000e110c7211 */ /* 0x040fe400078e30ff */
[----:B------:R-:W-:-:S03]  /*0130*/  VIMNMX.U32 R0, PT, PT, R17, R0, !PT ;  /* 0x0000000011007248 */ /* 0x000fc60007fe0000 */
[----:B------:R-:W-:Y:S01]  /*0140*/  IMAD R19, R13, 0x1000, R12 ;  /* 0x000010000d137824 */ /* 0x000fe200078e020c */
[----:B------:R-:W-:-:S03]  /*0150*/  ISETP.GT.U32.AND P1, PT, R0, 0x3f, PT ;  /* 0x0000003f0000780c */ /* 0x000fc60003f24070 */
[----:B-1----:R-:W-:-:S10]  /*0160*/  IMAD.WIDE.U32 R2, R19, 0x4, R4 ;  /* 0x0000000413027825 */ /* 0x002fd400078e0004 */
[----:B--2---:R-:W2:Y:S01]  /*0170*/  @!P1 LDG.E R8, desc[UR4][R2.64] ;  /* 0x0000000402089981 */ /* 0x004ea2000c1e1900 */
[----:B------:R-:W-:Y:S02]  /*0180*/  MOV R0, 0x400 ;  /* 0x0000040000007802 */ /* 0x000fe40000000f00 */
[----:B------:R-:W-:Y:S01]  /*0190*/  ISETP.NE.AND P0, PT, R14, RZ, PT ;  /* 0x000000ff0e00720c */ /* 0x000fe20003f05270 */
[----:B------:R-:W0:Y:S03]  /*01a0*/  S2R R7, SR_CgaCtaId ;  /* 0x0000000000077919 */ /* 0x000e260000008800 */
[----:B------:R-:W-:-:S04]  /*01b0*/  ISETP.EQ.OR P0, PT, R17, RZ, !P0 ;  /* 0x000000ff1100720c */ /* 0x000fc80004702670 */
[----:B------:R-:W-:-:S04]  /*01c0*/  ISETP.LT.OR P0, PT, R13, 0x1, P0 ;  /* 0x000000010d00780c */ /* 0x000fc80000701670 */
[----:B------:R-:W-:-:S04]  /*01d0*/  ISETP.GT.U32.OR P0, PT, R13, 0x3e, P0 ;  /* 0x0000003e0d00780c */ /* 0x000fc80000704470 */
[----:B------:R-:W-:-:S04]  /*01e0*/  ISETP.GT.U32.OR P0, PT, R17, 0x3e, P0 ;  /* 0x0000003e1100780c */ /* 0x000fc80000704470 */
[----:B------:R-:W-:Y:S02]  /*01f0*/  ISETP.GT.U32.OR P0, PT, R14, 0x3e, P0 ;  /* 0x0000003e0e00780c */ /* 0x000fe40000704470 */
[----:B0-----:R-:W-:-:S05]  /*0200*/  LEA R0, R7, R0, 0x18 ;  /* 0x0000000007007211 */ /* 0x001fca00078ec0ff */
[----:B------:R-:W-:-:S04]  /*0210*/  IMAD R0, R15, 0x190, R0 ;  /* 0x000001900f007824 */ /* 0x000fc800078e0200 */
[----:B------:R-:W-:-:S04]  /*0220*/  IMAD R23, R21, 0x28, R0 ;  /* 0x0000002815177824 */ /* 0x000fc800078e0200 */
[----:B------:R-:W-:-:S05]  /*0230*/  IMAD R23, R6, 0x4, R23 ;  /* 0x0000000406177824 */ /* 0x000fca00078e0217 */
[----:B--2---:R0:W-:Y:S01]  /*0240*/  @!P1 STS [R23], R8 ;  /* 0x0000000817009388 */ /* 0x0041e20000000800 */
[----:B------:R-:W-:Y:S06]  /*0250*/  @!P1 BAR.SYNC.DEFER_BLOCKING 0x0 ;  /* 0x0000000000009b1d */ /* 0x000fec0000010000 */
[----:B------:R-:W-:Y:S05]  /*0260*/  @P0 EXIT ;  /* 0x000000000000094d */ /* 0x000fea0003800000 */
[----:B------:R-:W-:Y:S02]  /*0270*/  IADD3 R0, PT, PT, R9, -0x1, RZ ;  /* 0xffffffff09007810 */ /* 0x000fe40007ffe0ff */
[C---:B------:R-:W-:Y:S02]  /*0280*/  ISETP.NE.AND P5, PT, R15.reuse, RZ, PT ;  /* 0x000000ff0f00720c */ /* 0x040fe40003fa5270 */
[----:B------:R-:W-:Y:S01]  /*0290*/  ISETP.GE.U32.AND P4, PT, R15, R0, PT ;  /* 0x000000000f00720c */ /* 0x000fe20003f86070 */
[----:B------:R-:W-:Y:S01]  /*02a0*/  VIADD R0, R16, 0xffffffff ;  /* 0xffffffff10007836 */ /* 0x000fe20000000000 */
[C---:B------:R-:W-:Y:S02]  /*02b0*/  ISETP.NE.AND P3, PT, R21.reuse, RZ, PT ;  /* 0x000000ff1500720c */ /* 0x040fe40003f65270 */
[----:B------:R-:W-:Y:S02]  /*02c0*/  ISETP.NE.AND P1, PT, R6, RZ, PT ;  /* 0x000000ff0600720c */ /* 0x000fe40003f25270 */
[----:B------:R-:W-:-:S02]  /*02d0*/  ISETP.GE.U32.AND P2, PT, R21, R0, PT ;  /* 0x000000001500720c */ /* 0x000fc40003f46070 */
[----:B------:R-:W-:-:S03]  /*02e0*/  IADD3 R7, PT, PT, R25, -0x1, RZ ;  /* 0xffffffff19077810 */ /* 0x000fc60007ffe0ff */
[----:B------:R-:W-:Y:S01]  /*02f0*/  @P5 LDS R0, [R23+-0x190] ;  /* 0xfffe700017005984 */ /* 0x000fe20000000800 */
[----:B------:R-:W-:Y:S01]  /*0300*/  ISETP.GE.U32.AND P0, PT, R6, R7, PT ;  /* 0x000000070600720c */ /* 0x000fe20003f06070 */
[----:B------:R-:W-:Y:S01]  /*0310*/  @!P5 VIADD R15, R10, 0xffffffff ;  /* 0xffffffff0a0fd836 */ /* 0x000fe20000000000 */
[----:B------:R-:W1:Y:S01]  /*0320*/  @!P5 LDC.64 R6, c[0x0][0x380] ;  /* 0x0000e000ff06db82 */ /* 0x000e620000000a00 */
[----:B------:R-:W2:Y:S01]  /*0330*/  @!P4 LDS R21, [R23+0x190] ;  /* 0x000190001715c984 */ /* 0x000ea20000000800 */
[----:B------:R-:W-:Y:S01]  /*0340*/  LEA R10, R13, R14, 0xc ;  /* 0x0000000e0d0a7211 */ /* 0x000fe200078e60ff */
[----:B------:R-:W-:Y:S01]  /*0350*/  @!P3 VIADD R25, R11, 0xffffffff ;  /* 0xffffffff0b19b836 */ /* 0x000fe20000000000 */
[----:B------:R-:W-:Y:S01]  /*0360*/  @!P5 MOV R13, RZ ;  /* 0x000000ff000dd202 */ /* 0x000fe20000000f00 */
[----:B------:R-:W3:Y:S01]  /*0370*/  @P3 LDS R16, [R23+-0x28] ;  /* 0xffffd80017103984 */ /* 0x000ee20000000800 */
[----:B------:R-:W-:Y:S02]  /*0380*/  @!P3 IMAD.MOV.U32 R11, RZ, RZ, RZ ;  /* 0x000000ffff0bb224 */ /* 0x000fe400078e00ff */
[----:B0-----:R-:W0:Y:S01]  /*0390*/  @!P3 LDC.64 R8, c[0x0][0x380] ;  /* 0x0000e000ff08bb82 */ /* 0x001e220000000a00 */
[----:B------:R-:W4:Y:S01]  /*03a0*/  @!P2 LDS R18, [R23+0x28] ;  /* 0x000028001712a984 */ /* 0x000f220000000800 */
[----:B------:R-:W-:-:S03]  /*03b0*/  @!P5 IMAD.WIDE.U32 R12, R15, 0x1000, R12 ;  /* 0x000010000f0cd825 */ /* 0x000fc600078e000c */
[----:B------:R-:W5:Y:S01]  /*03c0*/  @P1 LDS R20, [R23+-0x4] ;  /* 0xfffffc0017141984 */ /* 0x000f620000000800 */
[----:B------:R-:W-:Y:S01]  /*03d0*/  @!P3 IMAD.WIDE.U32 R14, R25, 0x40, R10 ;  /* 0x00000040190eb825 */ /* 0x000fe200078e000a */
[----:B------:R-:W-:Y:S02]  /*03e0*/  LEA R11, R17, R10, 0x6 ;  /* 0x0000000a110b7211 */ /* 0x000fe400078e30ff */
[----:B------:R-:W5:Y:S03]  /*03f0*/  @!P0 LDS R22, [R23+0x4] ;  /* 0x0000040017168984 */ /* 0x000f660000000800 */
[----:B------:R-:W-:Y:S02]  /*0400*/  IMAD.WIDE.U32 R4, R11, 0x4, R4 ;  /* 0x000000040b047825 */ /* 0x000fe400078e0004 */
[----:B------:R-:W2:Y:S01]  /*0410*/  LDC.64 R10, c[0x0][0x388] ;  /* 0x0000e200ff0a7b82 */ /* 0x000ea20000000a00 */
[----:B-1----:R-:W-:-:S04]  /*0420*/  @!P5 LEA R6, P6, R12, R6, 0x2 ;  /* 0x000000060c06d211 */ /* 0x002fc800078c10ff */
[----:B------:R-:W-:Y:S02]  /*0430*/  @!P5 LEA.HI.X R7, R12, R7, R13, 0x2, P6 ;  /* 0x000000070c07d211 */ /* 0x000fe400030f140d */
[----:B0-----:R-:W-:-:S04]  /*0440*/  @!P3 LEA R8, P6, R14, R8, 0x2 ;  /* 0x000000080e08b211 */ /* 0x001fc800078c10ff */
[----:B------:R-:W-:Y:S01]  /*0450*/  @!P3 LEA.HI.X R9, R14, R9, R15, 0x2, P6 ;  /* 0x000000090e09b211 */ /* 0x000fe200030f140f */
[----:B------:R2:W3:Y:S04]  /*0460*/  @!P5 LDG.E R0, desc[UR4][R6.64] ;  /* 0x000000040600d981 */ /* 0x0004e8000c1e1900 */
[----:B------:R-:W3:Y:S04]  /*0470*/  @P4 LDG.E R21, desc[UR4][R4.64+0x4000] ;  /* 0x0040000404154981 */ /* 0x000ee8000c1e1900 */
[----:B------:R-:W4:Y:S04]  /*0480*/  @!P3 LDG.E R16, desc[UR4][R8.64] ;  /* 0x000000040810b981 */ /* 0x000f28000c1e1900 */
[----:B------:R-:W5:Y:S04]  /*0490*/  @P2 LDG.E R18, desc[UR4][R4.64+0x100] ;  /* 0x0001000404122981 */ /* 0x000f68000c1e1900 */
[----:B------:R-:W5:Y:S04]  /*04a0*/  @!P1 LDG.E R20, desc[UR4][R2.64+-0x4] ;  /* 0xfffffc0402149981 */ /* 0x000f68000c1e1900 */
[----:B------:R-:W5:Y:S01]  /*04b0*/  @P0 LDG.E R22, desc[UR4][R4.64+0x4] ;  /* 0x0000040404160981 */ /* 0x000f62000c1e1900 */
[----:B--2---:R-:W-:-:S04]  /*04c0*/  IMAD.WIDE.U32 R6, R19, 0x4, R10 ;  /* 0x0000000413067825 */ /* 0x004fc800078e000a */
[----:B---3--:R-:W-:-:S04]  /*04d0*/  FADD R21, R21, R0 ;  /* 0x0000000015157221 */ /* 0x008fc80000000000 */
[----:B----4-:R-:W-:-:S04]  /*04e0*/  FADD R21, R21, R16 ;  /* 0x0000001015157221 */ /* 0x010fc80000000000 */
[----:B-----5:R-:W-:-:S04]  /*04f0*/  FADD R21, R21, R18 ;  /* 0x0000001215157221 */ /* 0x020fc80000000000 */
[----:B------:R-:W-:-:S04]  /*0500*/  FADD R21, R21, R20 ;  /* 0x0000001415157221 */ /* 0x000fc80000000000 */
[----:B------:R-:W-:-:S04]  /*0510*/  FADD R21, R21, R22 ;  /* 0x0000001615157221 */ /* 0x000fc80000000000 */
[----:B------:R-:W-:-:S05]  /*0520*/  FMUL R21, R21, 0.80000001192092895508 ;  /* 0x3f4ccccd15157820 */ /* 0x000fca0000400000 */
[----:B------:R-:W-:Y:S01]  /*0530*/  STG.E desc[UR4][R6.64], R21 ;  /* 0x0000001506007986 */ /* 0x000fe2000c101904 */
[----:B------:R-:W-:Y:S05]  /*0540*/  EXIT ;  /* 0x000000000000794d */ /* 0x000fea0003800000 */
.L_x_0:
[----:B------:R-:W-:-:S00]  /*0550*/  BRA `(.L_x_0) ;  /* 0xfffffffc00fc7947 */ /* 0x000fc0000383ffff */
[----:B------:R-:W-:-:S00]  /*0560*/  NOP ;  /* 0x0000000000007918 */ /* 0x000fc00000000000 */
        /* <DEDUP_REMOVED lines=9> */
.L_x_2:


//--------------------- .text._Z7kernel1PfS_      --------------------------
	.section	.text._Z7kernel1PfS_,"ax",@progbits
	.align	128
        .global         _Z7kernel1PfS_
        .type           _Z7kernel1PfS_,@function
        .size           _Z7kernel1PfS_,(.L_x_3 - _Z7kernel1PfS_)
        .other          _Z7kernel1PfS_,@"STO_CUDA_ENTRY STV_DEFAULT"
_Z7kernel1PfS_:
.text._Z7kernel1PfS_:
[----:B------:R-:W-:Y:S01]  /*0000*/  LDC R1, c[0x0][0x37c] ;  /* 0x0000df00ff017b82 */ /* 0x000fe20000000800 */
[----:B------:R-:W0:Y:S07]  /*0010*/  S2R R3, SR_TID.Z ;  /* 0x0000000000037919 */ /* 0x000e2e0000002300 */
[----:B------:R-:W1:Y:S01]  /*0020*/  LDC R15, c[0x0][0x360] ;  /* 0x0000d800ff0f7b82 */ /* 0x000e620000000800 */
[----:B------:R-:W2:Y:S01]  /*0030*/  S2R R2, SR_TID.Y ;  /* 0x0000000000027919 */ /* 0x000ea20000002200 */
[----:B------:R-:W1:Y:S06]  /*0040*/  S2R R0, SR_TID.X ;  /* 0x0000000000007919 */ /* 0x000e6c0000002100 */
[----:B------:R-:W2:Y:S08]  /*0050*/  LDC R9, c[0x0][0x364] ;  /* 0x0000d900ff097b82 */ /* 0x000eb00000000800 */
[----:B------:R-:W0:Y:S08]  /*0060*/  S2UR UR6, SR_CTAID.Z ;  /* 0x00000000000679c3 */ /* 0x000e300000002700 */
[----:B------:R-:W0:Y:S08]  /*0070*/  LDC R8, c[0x0][0x368] ;  /* 0x0000da00ff087b82 */ /* 0x000e300000000800 */
[----:B------:R-:W2:Y:S08]  /*0080*/  S2UR UR5, SR_CTAID.Y ;  /* 0x00000000000579c3 */ /* 0x000eb00000002600 */
[----:B------:R-:W1:Y:S01]  /*0090*/  S2UR UR4, SR_CTAID.X ;  /* 0x00000000000479c3 */ /* 0x000e620000002500 */
[----:B0-----:R-:W-:-:S05]  /*00a0*/  IMAD R8, R8, UR6, R3 ;  /* 0x0000000608087c24 */ /* 0x001fca000f8e0203 */
[----:B------:R-:W-:Y:S01]  /*00b0*/  ISETP.NE.AND P0, PT, R8, RZ, PT ;  /* 0x000000ff0800720c */ /* 0x000fe20003f05270 */
[----:B--2---:R-:W-:-:S05]  /*00c0*/  IMAD R9, R9, UR5, R2 ;  /* 0x0000000509097c24 */ /* 0x004fca000f8e0202 */
[----:B------:R-:W-:Y:S01]  /*00d0*/  ISETP.EQ.OR P0, PT, R9, RZ, !P0 ;  /* 0x000000ff0900720c */ /* 0x000fe20004702670 */
[----:B-1----:R-:W-:-:S05]  /*00e0*/  IMAD R15, R15, UR4, R0 ;  /* 0x000000040f0f7c24 */ /* 0x002fca000f8e0200 */
[----:B------:R-:W-:-:S04]  /*00f0*/  ISETP.LT.OR P0, PT, R15, 0x1, P0 ;  /* 0x000000010f00780c */ /* 0x000fc80000701670 */
[----:B------:R-:W-:-:S04]  /*0100*/  ISETP.GT.U32.OR P0, PT, R15, 0x3e, P0 ;  /* 0x0000003e0f00780c */ /* 0x000fc80000704470 */
[----:B------:R-:W-:-:S04]  /*0110*/  ISETP.GT.U32.OR P0, PT, R9, 0x3e, P0 ;  /* 0x0000003e0900780c */ /* 0x000fc80000704470 */
[----:B------:R-:W-:-:S13]  /*0120*/  ISETP.GT.U32.OR P0, PT, R8, 0x3e, P0 ;  /* 0x0000003e0800780c */ /* 0x000fda0000704470 */
[----:B------:R-:W-:Y:S05]  /*0130*/  @P0 EXIT ;  /* 0x000000000000094d */ /* 0x000fea0003800000 */
[----:B------:R-:W0:Y:S01]  /*0140*/  LDC.64 R4, c[0x0][0x380] ;  /* 0x0000e000ff047b82 */ /* 0x000e220000000a00 */
[----:B------:R-:W1:Y:S01]  /*0150*/  LDCU.64 UR6, c[0x0][0x380] ;  /* 0x00007000ff0677ac */ /* 0x000e620008000a00 */
[----:B------:R-:W-:Y:S01]  /*0160*/  HFMA2 R3, -RZ, RZ, 0, 0 ;  /* 0x00000000ff037431 */ /* 0x000fe200000001ff */
[CC--:B------:R-:W-:Y:S01]  /*0170*/  LEA R2, R9.reuse, R8.reuse, 0x6 ;  /* 0x0000000809027211 */ /* 0x0c0fe200078e30ff */
[----:B------:R-:W-:Y:S01]  /*0180*/  VIADD R11, R9, 0xffffffff ;  /* 0xffffffff090b7836 */ /* 0x000fe20000000000 */
[C---:B------:R-:W-:Y:S01]  /*0190*/  IADD3 R7, PT, PT, R15.reuse, -0x1, RZ ;  /* 0xffffffff0f077810 */ /* 0x040fe20007ffe0ff */
[----:B------:R-:W2:Y:S01]  /*01a0*/  LDCU.64 UR4, c[0x0][0x358] ;  /* 0x00006b00ff0477ac */ /* 0x000ea20008000a00 */
[----:B------:R-:W-:-:S03]  /*01b0*/  LEA R8, R15, R8, 0xc ;  /* 0x000000080f087211 */ /* 0x000fc600078e60ff */
[----:B------:R-:W-:-:S04]  /*01c0*/  IMAD.WIDE.U32 R6, R7, 0x1000, R2 ;  /* 0x0000100007067825 */ /* 0x000fc800078e0002 */
[--C-:B------:R-:W-:Y:S01]  /*01d0*/  IMAD R3, R9, 0x40, R8.reuse ;  /* 0x0000004009037824 */ /* 0x100fe200078e0208 */
[----:B------:R-:W-:Y:S02]  /*01e0*/  MOV R9, RZ ;  /* 0x000000ff00097202 */ /* 0x000fe40000000f00 */
[----:B-1----:R-:W-:Y:S01]  /*01f0*/  LEA R12, P0, R6, UR6, 0x2 ;  /* 0x00000006060c7c11 */ /* 0x002fe2000f8010ff */
[----:B------:R-:W-:-:S03]  /*0200*/  IMAD.WIDE.U32 R10, R11, 0x40, R8 ;  /* 0x000000400b0a7825 */ /* 0x000fc600078e0008 */
[----:B------:R-:W-:Y:S01]  /*0210*/  LEA.HI.X R13, R6, UR7, R7, 0x2, P0 ;  /* 0x00000007060d7c11 */ /* 0x000fe200080f1407 */
[----:B0-----:R-:W-:Y:S01]  /*0220*/  IMAD.WIDE.U32 R8, R3, 0x4, R4 ;  /* 0x0000000403087825 */ /* 0x001fe200078e0004 */
[----:B------:R-:W-:-:S03]  /*0230*/  LEA R6, P0, R10, UR6, 0x2 ;  /* 0x000000060a067c11 */ /* 0x000fc6000f8010ff */
[----:B--2---:R-:W2:Y:S01]  /*0240*/  LDG.E R12, desc[UR4][R12.64] ;  /* 0x000000040c0c7981 */ /* 0x004ea2000c1e1900 */
[----:B------:R-:W-:-:S03]  /*0250*/  LEA.HI.X R7, R10, UR7, R11, 0x2, P0 ;  /* 0x000000070a077c11 */ /* 0x000fc600080f140b */
[----:B------:R-:W2:Y:S01]  /*0260*/  LDG.E R17, desc[UR4][R8.64+0x4000] ;  /* 0x0040000408117981 */ /* 0x000ea2000c1e1900 */
[----:B------:R-:W-:Y:S02]  /*0270*/  LEA R15, R15, R2, 0xc ;  /* 0x000000020f0f7211 */ /* 0x000fe400078e60ff */
[----:B------:R-:W0:Y:S01]  /*0280*/  LDC.64 R2, c[0x0][0x388] ;  /* 0x0000e200ff027b82 */ /* 0x000e220000000a00 */
[----:B------:R-:W3:Y:S02]  /*0290*/  LDG.E R6, desc[UR4][R6.64] ;  /* 0x0000000406067981 */ /* 0x000ee4000c1e1900 */
[C---:B------:R-:W-:Y:S02]  /*02a0*/  IMAD.WIDE.U32 R4, R15.reuse, 0x4, R4 ;  /* 0x000000040f047825 */ /* 0x040fe400078e0004 */
[----:B------:R-:W4:Y:S04]  /*02b0*/  LDG.E R0, desc[UR4][R8.64+0x100] ;  /* 0x0001000408007981 */ /* 0x000f28000c1e1900 */
[----:B------:R-:W5:Y:S04]  /*02c0*/  LDG.E R11, desc[UR4][R4.64+-0x4] ;  /* 0xfffffc04040b7981 */ /* 0x000f68000c1e1900 */
[----:B------:R-:W5:Y:S01]  /*02d0*/  LDG.E R19, desc[UR4][R4.64+0x4] ;  /* 0x0000040404137981 */ /* 0x000f62000c1e1900 */
[----:B0-----:R-:W-:-:S04]  /*02e0*/  IMAD.WIDE.U32 R2, R15, 0x4, R2 ;  /* 0x000000040f027825 */ /* 0x001fc800078e0002 */
[----:B--2---:R-:W-:-:S04]  /*02f0*/  FADD R17, R12, R17 ;  /* 0x000000110c117221 */ /* 0x004fc80000000000 */
[----:B---3--:R-:W-:-:S04]  /*0300*/  FADD R17, R17, R6 ;  /* 0x0000000611117221 */ /* 0x008fc80000000000 */
[----:B----4-:R-:W-:-:S04]  /*0310*/  FADD R0, R17, R0 ;  /* 0x0000000011007221 */ /* 0x010fc80000000000 */
[----:B-----5:R-:W-:-:S04]  /*0320*/  FADD R0, R0, R11 ;  /* 0x0000000b00007221 */ /* 0x020fc80000000000 */
[----:B------:R-:W-:-:S04]  /*0330*/  FADD R0, R0, R19 ;  /* 0x0000001300007221 */ /* 0x000fc80000000000 */
[----:B------:R-:W-:-:S05]  /*0340*/  FMUL R7, R0, 0.80000001192092895508 ;  /* 0x3f4ccccd00077820 */ /* 0x000fca0000400000 */
[----:B------:R-:W-:Y:S01]  /*0350*/  STG.E desc[UR4][R2.64], R7 ;  /* 0x0000000702007986 */ /* 0x000fe2000c101904 */
[----:B------:R-:W-:Y:S05]  /*0360*/  EXIT ;  /* 0x000000000000794d */ /* 0x000fea0003800000 */
.L_x_1:
        /* <DEDUP_REMOVED lines=9> */
.L_x_3:


//--------------------- .nv.shared._Z7kernel2PfS_ --------------------------
	.section	.nv.shared._Z7kernel2PfS_,"aw",@nobits
	.sectionflags	@""
	.align	4
.nv.shared._Z7kernel2PfS_:
	.zero		5024


//--------------------- .nv.shared.reserved.0     --------------------------
	.section	.nv.shared.reserved.0,"aw",@nobits
	.weak		__nv_reservedSMEM_offset_0_alias
	.size		__nv_reservedSMEM_offset_0_alias, 0, 64
	.other		__nv_reservedSMEM_offset_0_alias,@"STO_CUDA_RESERVED_SHARED STV_DEFAULT"
__nv_reservedSMEM_offset_0_alias:
	.zero		0
	.zero		64


//--------------------- .nv.constant0._Z7kernel2PfS_ --------------------------
	.section	.nv.constant0._Z7kernel2PfS_,"a",@progbits
	.sectionflags	@""
	.align	4
.nv.constant0._Z7kernel2PfS_:
	.zero		912


//--------------------- .nv.constant0._Z7kernel1PfS_ --------------------------
	.section	.nv.constant0._Z7kernel1PfS_,"a",@progbits
	.sectionflags	@""
	.align	4
.nv.constant0._Z7kernel1PfS_:
	.zero		912


//--------------------- SYMBOLS --------------------------

	.type		.nv.reservedSmem.offset0,@object
	.size		.nv.reservedSmem.offset0,0x4
	.type		.nv.reservedSmem.cap,@object
	.size		.nv.reservedSmem.cap,0x4
